//
// Generated by NVIDIA NVVM Compiler
//
// Compiler Build ID: CL-36424714
// Cuda compilation tools, release 13.0, V13.0.88
// Based on NVVM 20.0.0
//

.version 9.0
.target sm_100
.address_size 64

	// .globl	_Z6matmulPfS_S_x
// _ZZ6matmulPfS_S_xE10sub_tile_M has been demoted
// _ZZ6matmulPfS_S_xE10sub_tile_N has been demoted

.visible .entry _Z6matmulPfS_S_x(
	.param .u64 .ptr .align 1 _Z6matmulPfS_S_x_param_0,
	.param .u64 .ptr .align 1 _Z6matmulPfS_S_x_param_1,
	.param .u64 .ptr .align 1 _Z6matmulPfS_S_x_param_2,
	.param .u64 _Z6matmulPfS_S_x_param_3
)
{
	.reg .pred 	%p<3>;
	.reg .b32 	%r<20>;
	.reg .b32 	%f<168>;
	.reg .b64 	%rd<49>;
	// demoted variable
	.shared .align 4 .b8 _ZZ6matmulPfS_S_xE10sub_tile_M[4096];
	// demoted variable
	.shared .align 4 .b8 _ZZ6matmulPfS_S_xE10sub_tile_N[1024];
	ld.param.u64 	%rd16, [_Z6matmulPfS_S_x_param_0];
	ld.param.u64 	%rd17, [_Z6matmulPfS_S_x_param_1];
	ld.param.u64 	%rd19, [_Z6matmulPfS_S_x_param_3];
	mov.u32 	%r4, %tid.x;
	cvt.u64.u32 	%rd1, %r4;
	mov.u32 	%r1, %tid.y;
	mov.u32 	%r5, %ctaid.x;
	mov.u32 	%r6, %ctaid.y;
	mul.wide.u32 	%rd2, %r5, 16;
	shl.b32 	%r7, %r6, 6;
	add.s32 	%r8, %r7, %r1;
	cvt.u64.u32 	%rd3, %r8;
	setp.lt.s64 	%p1, %rd19, 16;
	mov.f32 	%f164, 0f00000000;
	mov.f32 	%f165, %f164;
	mov.f32 	%f166, %f164;
	mov.f32 	%f167, %f164;
	@%p1 bra 	$L__BB0_3;
	cvt.u32.u64 	%r9, %rd1;
	mad.lo.s64 	%rd21, %rd19, %rd3, %rd1;
	shl.b32 	%r10, %r1, 6;
	mov.u32 	%r11, _ZZ6matmulPfS_S_xE10sub_tile_M;
	add.s32 	%r2, %r11, %r10;
	mov.u32 	%r12, _ZZ6matmulPfS_S_xE10sub_tile_N;
	add.s32 	%r13, %r12, %r10;
	shl.b32 	%r14, %r9, 2;
	add.s32 	%r3, %r13, %r14;
	cvt.u64.u32 	%rd22, %r1;
	mad.lo.s64 	%rd23, %rd19, %rd22, %rd2;
	add.s64 	%rd24, %rd23, %rd1;
	shl.b64 	%rd25, %rd24, 2;
	cvta.to.global.u64 	%rd26, %rd17;
	add.s64 	%rd47, %rd26, %rd25;
	shl.b64 	%rd5, %rd19, 6;
	shl.b64 	%rd6, %rd19, 7;
	shl.b64 	%rd27, %rd21, 2;
	cvta.to.global.u64 	%rd28, %rd16;
	add.s64 	%rd46, %rd28, %rd27;
	mul.lo.s64 	%rd8, %rd19, 192;
	shr.s64 	%rd29, %rd19, 63;
	shr.u64 	%rd30, %rd29, 60;
	add.s64 	%rd31, %rd19, %rd30;
	shr.s64 	%rd9, %rd31, 4;
	mov.f32 	%f167, 0f00000000;
	mov.b64 	%rd48, 0;
	add.s32 	%r17, %r2, %r14;
	add.s32 	%r19, %r12, %r14;
	mov.f32 	%f166, %f167;
	mov.f32 	%f165, %f167;
	mov.f32 	%f164, %f167;
$L__BB0_2:
	ld.global.f32 	%f15, [%rd46];
	st.shared.f32 	[%r17], %f15;
	add.s64 	%rd32, %rd46, %rd5;
	ld.global.f32 	%f16, [%rd32];
	st.shared.f32 	[%r17+1024], %f16;
	add.s64 	%rd33, %rd46, %rd6;
	ld.global.f32 	%f17, [%rd33];
	st.shared.f32 	[%r17+2048], %f17;
	add.s64 	%rd34, %rd46, %rd8;
	ld.global.f32 	%f18, [%rd34];
	st.shared.f32 	[%r17+3072], %f18;
	ld.global.f32 	%f19, [%rd47];
	st.shared.f32 	[%r3], %f19;
	bar.sync 	0;
	ld.shared.f32 	%f20, [%r2];
	ld.shared.f32 	%f21, [%r19];
	fma.rn.f32 	%f22, %f20, %f21, %f164;
	ld.shared.f32 	%f23, [%r2+1024];
	fma.rn.f32 	%f24, %f21, %f23, %f165;
	ld.shared.f32 	%f25, [%r2+2048];
	fma.rn.f32 	%f26, %f25, %f21, %f166;
	ld.shared.f32 	%f27, [%r2+3072];
	fma.rn.f32 	%f28, %f21, %f27, %f167;
	ld.shared.f32 	%f29, [%r2+4];
	ld.shared.f32 	%f30, [%r19+64];
	fma.rn.f32 	%f31, %f29, %f30, %f22;
	ld.shared.f32 	%f32, [%r2+1028];
	fma.rn.f32 	%f33, %f30, %f32, %f24;
	ld.shared.f32 	%f34, [%r2+2052];
	fma.rn.f32 	%f35, %f34, %f30, %f26;
	ld.shared.f32 	%f36, [%r2+3076];
	fma.rn.f32 	%f37, %f30, %f36, %f28;
	ld.shared.f32 	%f38, [%r2+8];
	ld.shared.f32 	%f39, [%r19+128];
	fma.rn.f32 	%f40, %f38, %f39, %f31;
	ld.shared.f32 	%f41, [%r2+1032];
	fma.rn.f32 	%f42, %f39, %f41, %f33;
	ld.shared.f32 	%f43, [%r2+2056];
	fma.rn.f32 	%f44, %f43, %f39, %f35;
	ld.shared.f32 	%f45, [%r2+3080];
	fma.rn.f32 	%f46, %f39, %f45, %f37;
	ld.shared.f32 	%f47, [%r2+12];
	ld.shared.f32 	%f48, [%r19+192];
	fma.rn.f32 	%f49, %f47, %f48, %f40;
	ld.shared.f32 	%f50, [%r2+1036];
	fma.rn.f32 	%f51, %f48, %f50, %f42;
	ld.shared.f32 	%f52, [%r2+2060];
	fma.rn.f32 	%f53, %f52, %f48, %f44;
	ld.shared.f32 	%f54, [%r2+3084];
	fma.rn.f32 	%f55, %f48, %f54, %f46;
	ld.shared.f32 	%f56, [%r2+16];
	ld.shared.f32 	%f57, [%r19+256];
	fma.rn.f32 	%f58, %f56, %f57, %f49;
	ld.shared.f32 	%f59, [%r2+1040];
	fma.rn.f32 	%f60, %f57, %f59, %f51;
	ld.shared.f32 	%f61, [%r2+2064];
	fma.rn.f32 	%f62, %f61, %f57, %f53;
	ld.shared.f32 	%f63, [%r2+3088];
	fma.rn.f32 	%f64, %f57, %f63, %f55;
	ld.shared.f32 	%f65, [%r2+20];
	ld.shared.f32 	%f66, [%r19+320];
	fma.rn.f32 	%f67, %f65, %f66, %f58;
	ld.shared.f32 	%f68, [%r2+1044];
	fma.rn.f32 	%f69, %f66, %f68, %f60;
	ld.shared.f32 	%f70, [%r2+2068];
	fma.rn.f32 	%f71, %f70, %f66, %f62;
	ld.shared.f32 	%f72, [%r2+3092];
	fma.rn.f32 	%f73, %f66, %f72, %f64;
	ld.shared.f32 	%f74, [%r2+24];
	ld.shared.f32 	%f75, [%r19+384];
	fma.rn.f32 	%f76, %f74, %f75, %f67;
	ld.shared.f32 	%f77, [%r2+1048];
	fma.rn.f32 	%f78, %f75, %f77, %f69;
	ld.shared.f32 	%f79, [%r2+2072];
	fma.rn.f32 	%f80, %f79, %f75, %f71;
	ld.shared.f32 	%f81, [%r2+3096];
	fma.rn.f32 	%f82, %f75, %f81, %f73;
	ld.shared.f32 	%f83, [%r2+28];
	ld.shared.f32 	%f84, [%r19+448];
	fma.rn.f32 	%f85, %f83, %f84, %f76;
	ld.shared.f32 	%f86, [%r2+1052];
	fma.rn.f32 	%f87, %f84, %f86, %f78;
	ld.shared.f32 	%f88, [%r2+2076];
	fma.rn.f32 	%f89, %f88, %f84, %f80;
	ld.shared.f32 	%f90, [%r2+3100];
	fma.rn.f32 	%f91, %f84, %f90, %f82;
	ld.shared.f32 	%f92, [%r2+32];
	ld.shared.f32 	%f93, [%r19+512];
	fma.rn.f32 	%f94, %f92, %f93, %f85;
	ld.shared.f32 	%f95, [%r2+1056];
	fma.rn.f32 	%f96, %f93, %f95, %f87;
	ld.shared.f32 	%f97, [%r2+2080];
	fma.rn.f32 	%f98, %f97, %f93, %f89;
	ld.shared.f32 	%f99, [%r2+3104];
	fma.rn.f32 	%f100, %f93, %f99, %f91;
	ld.shared.f32 	%f101, [%r2+36];
	ld.shared.f32 	%f102, [%r19+576];
	fma.rn.f32 	%f103, %f101, %f102, %f94;
	ld.shared.f32 	%f104, [%r2+1060];
	fma.rn.f32 	%f105, %f102, %f104, %f96;
	ld.shared.f32 	%f106, [%r2+2084];
	fma.rn.f32 	%f107, %f106, %f102, %f98;
	ld.shared.f32 	%f108, [%r2+3108];
	fma.rn.f32 	%f109, %f102, %f108, %f100;
	ld.shared.f32 	%f110, [%r2+40];
	ld.shared.f32 	%f111, [%r19+640];
	fma.rn.f32 	%f112, %f110, %f111, %f103;
	ld.shared.f32 	%f113, [%r2+1064];
	fma.rn.f32 	%f114, %f111, %f113, %f105;
	ld.shared.f32 	%f115, [%r2+2088];
	fma.rn.f32 	%f116, %f115, %f111, %f107;
	ld.shared.f32 	%f117, [%r2+3112];
	fma.rn.f32 	%f118, %f111, %f117, %f109;
	ld.shared.f32 	%f119, [%r2+44];
	ld.shared.f32 	%f120, [%r19+704];
	fma.rn.f32 	%f121, %f119, %f120, %f112;
	ld.shared.f32 	%f122, [%r2+1068];
	fma.rn.f32 	%f123, %f120, %f122, %f114;
	ld.shared.f32 	%f124, [%r2+2092];
	fma.rn.f32 	%f125, %f124, %f120, %f116;
	ld.shared.f32 	%f126, [%r2+3116];
	fma.rn.f32 	%f127, %f120, %f126, %f118;
	ld.shared.f32 	%f128, [%r2+48];
	ld.shared.f32 	%f129, [%r19+768];
	fma.rn.f32 	%f130, %f128, %f129, %f121;
	ld.shared.f32 	%f131, [%r2+1072];
	fma.rn.f32 	%f132, %f129, %f131, %f123;
	ld.shared.f32 	%f133, [%r2+2096];
	fma.rn.f32 	%f134, %f133, %f129, %f125;
	ld.shared.f32 	%f135, [%r2+3120];
	fma.rn.f32 	%f136, %f129, %f135, %f127;
	ld.shared.f32 	%f137, [%r2+52];
	ld.shared.f32 	%f138, [%r19+832];
	fma.rn.f32 	%f139, %f137, %f138, %f130;
	ld.shared.f32 	%f140, [%r2+1076];
	fma.rn.f32 	%f141, %f138, %f140, %f132;
	ld.shared.f32 	%f142, [%r2+2100];
	fma.rn.f32 	%f143, %f142, %f138, %f134;
	ld.shared.f32 	%f144, [%r2+3124];
	fma.rn.f32 	%f145, %f138, %f144, %f136;
	ld.shared.f32 	%f146, [%r2+56];
	ld.shared.f32 	%f147, [%r19+896];
	fma.rn.f32 	%f148, %f146, %f147, %f139;
	ld.shared.f32 	%f149, [%r2+1080];
	fma.rn.f32 	%f150, %f147, %f149, %f141;
	ld.shared.f32 	%f151, [%r2+2104];
	fma.rn.f32 	%f152, %f151, %f147, %f143;
	ld.shared.f32 	%f153, [%r2+3128];
	fma.rn.f32 	%f154, %f147, %f153, %f145;
	ld.shared.f32 	%f155, [%r2+60];
	ld.shared.f32 	%f156, [%r19+960];
	fma.rn.f32 	%f164, %f155, %f156, %f148;
	ld.shared.f32 	%f157, [%r2+1084];
	fma.rn.f32 	%f165, %f156, %f157, %f150;
	ld.shared.f32 	%f158, [%r2+2108];
	fma.rn.f32 	%f166, %f158, %f156, %f152;
	ld.shared.f32 	%f159, [%r2+3132];
	fma.rn.f32 	%f167, %f156, %f159, %f154;
	bar.sync 	0;
	add.s64 	%rd48, %rd48, 1;
	add.s64 	%rd47, %rd47, %rd5;
	add.s64 	%rd46, %rd46, 64;
	setp.gt.s64 	%p2, %rd9, %rd48;
	@%p2 bra 	$L__BB0_2;
$L__BB0_3:
	ld.param.u64 	%rd45, [_Z6matmulPfS_S_x_param_2];
	cvta.to.global.u64 	%rd35, %rd45;
	add.s64 	%rd36, %rd2, %rd1;
	mad.lo.s64 	%rd37, %rd19, %rd3, %rd36;
	shl.b64 	%rd38, %rd37, 2;
	add.s64 	%rd39, %rd35, %rd38;
	st.global.f32 	[%rd39], %f164;
	shl.b64 	%rd40, %rd19, 6;
	add.s64 	%rd41, %rd39, %rd40;
	st.global.f32 	[%rd41], %f165;
	shl.b64 	%rd42, %rd19, 7;
	add.s64 	%rd43, %rd39, %rd42;
	st.global.f32 	[%rd43], %f166;
	add.s64 	%rd44, %rd43, %rd40;
	st.global.f32 	[%rd44], %f167;
	ret;

}


// ===== COMPILED SASS (sm_100) =====

	.target	sm_100

	.elftype	@"ET_EXEC"


//--------------------- .note.nv.tkinfo           --------------------------
	.section	.note.nv.tkinfo,"",@"SHT_NOTE"
	.sectionflags	@"SHF_NOTE_NV_TKINFO"
	.tkinfo
        /*0018*/ 	.word	0x00000002
        /*0030*/ 	.string	""
        /*0030*/ 	.string	"ptxas"
        /*0030*/ 	.string	"Cuda compilation tools, release 13.0, V13.0.88"
        /*0030*/ 	.string	"Build cuda_13.0.r13.0/compiler.36424714_0"
        /*0030*/ 	.string	"-arch sm_100 -m 64 "



//--------------------- .note.nv.cuinfo           --------------------------
	.section	.note.nv.cuinfo,"",@"SHT_NOTE"
	.sectionflags	@"SHF_NOTE_NV_CUINFO"
        /*0018*/ 	.short	0x0002
        /*001a*/ 	.short	0x0064
        /*001c*/ 	.short	0x0082
	.zero		2


//--------------------- .nv.info                  --------------------------
	.section	.nv.info,"",@"SHT_CUDA_INFO"
	.align	4


	//----- nvinfo : EIATTR_REGCOUNT
	.align		4
        /*0000*/ 	.byte	0x04, 0x2f
        /*0002*/ 	.short	(.L_1 - .L_0)
	.align		4
.L_0:
        /*0004*/ 	.word	index@(_Z6matmulPfS_S_x)
        /*0008*/ 	.word	0x00000026


	//----- nvinfo : EIATTR_FRAME_SIZE
	.align		4
.L_1:
        /*000c*/ 	.byte	0x04, 0x11
        /*000e*/ 	.short	(.L_3 - .L_2)
	.align		4
.L_2:
        /*0010*/ 	.word	index@(_Z6matmulPfS_S_x)
        /*0014*/ 	.word	0x00000000


	//----- nvinfo : EIATTR_MIN_STACK_SIZE
	.align		4
.L_3:
        /*0018*/ 	.byte	0x04, 0x12
        /*001a*/ 	.short	(.L_5 - .L_4)
	.align		4
.L_4:
        /*001c*/ 	.word	index@(_Z6matmulPfS_S_x)
        /*0020*/ 	.word	0x00000000
.L_5:


//--------------------- .nv.compat                --------------------------
	.section	.nv.compat,"",@"SHT_CUDA_COMPAT_INFO"
	.align	4
        /*0000*/ 	.byte	0x02, 0x09, 0x00, 0x00, 0x02, 0x02, 0x01, 0x00, 0x02, 0x05, 0x05, 0x00, 0x03, 0x07, 0x01, 0x01
        /*0010*/ 	.byte	0x02, 0x03, 0x00, 0x00, 0x02, 0x06, 0x01, 0x00, 0x04, 0x0b, 0x08, 0x00, 0x09, 0x00, 0x00, 0x00
        /*0020*/ 	.byte	0x00, 0x00, 0x00, 0x00


//--------------------- .nv.info._Z6matmulPfS_S_x --------------------------
	.section	.nv.info._Z6matmulPfS_S_x,"",@"SHT_CUDA_INFO"
	.sectionflags	@""
	.align	4


	//----- nvinfo : EIATTR_CUDA_API_VERSION
	.align		4
        /*0000*/ 	.byte	0x04, 0x37
        /*0002*/ 	.short	(.L_7 - .L_6)
.L_6:
        /*0004*/ 	.word	0x00000082


	//----- nvinfo : EIATTR_KPARAM_INFO
	.align		4
.L_7:
        /*0008*/ 	.byte	0x04, 0x17
        /*000a*/ 	.short	(.L_9 - .L_8)
.L_8:
        /*000c*/ 	.word	0x00000000
        /*0010*/ 	.short	0x0003
        /*0012*/ 	.short	0x0018
        /*0014*/ 	.byte	0x00, 0xf0, 0x21, 0x00


	//----- nvinfo : EIATTR_KPARAM_INFO
	.align		4
.L_9:
        /*0018*/ 	.byte	0x04, 0x17
        /*001a*/ 	.short	(.L_11 - .L_10)
.L_10:
        /*001c*/ 	.word	0x00000000
        /*0020*/ 	.short	0x0002
        /*0022*/ 	.short	0x0010
        /*0024*/ 	.byte	0x00, 0xf5, 0x21, 0x00


	//----- nvinfo : EIATTR_KPARAM_INFO
	.align		4
.L_11:
        /*0028*/ 	.byte	0x04, 0x17
        /*002a*/ 	.short	(.L_13 - .L_12)
.L_12:
        /*002c*/ 	.word	0x00000000
        /*0030*/ 	.short	0x0001
        /*0032*/ 	.short	0x0008
        /*0034*/ 	.byte	0x00, 0xf5, 0x21, 0x00


	//----- nvinfo : EIATTR_KPARAM_INFO
	.align		4
.L_13:
        /*0038*/ 	.byte	0x04, 0x17
        /*003a*/ 	.short	(.L_15 - .L_14)
.L_14:
        /*003c*/ 	.word	0x00000000
        /*0040*/ 	.short	0x0000
        /*0042*/ 	.short	0x0000
        /*0044*/ 	.byte	0x00, 0xf5, 0x21, 0x00


	//----- nvinfo : EIATTR_SPARSE_MMA_MASK
	.align		4
.L_15:
        /*0048*/ 	.byte	0x03, 0x50
        /*004a*/ 	.short	0x0000


	//----- nvinfo : EIATTR_MAXREG_COUNT
	.align		4
        /*004c*/ 	.byte	0x03, 0x1b
        /*004e*/ 	.short	0x00ff


	//----- nvinfo : EIATTR_NUM_BARRIERS
	.align		4
        /*0050*/ 	.byte	0x02, 0x4c
        /*0052*/ 	.byte	0x01
	.zero		1


	//----- nvinfo : EIATTR_MERCURY_ISA_VERSION
	.align		4
        /*0054*/ 	.byte	0x03, 0x5f
        /*0056*/ 	.short	0x0101


	//----- nvinfo : EIATTR_VRC_CTA_INIT_COUNT
	.align		4
        /*0058*/ 	.byte	0x02, 0x4a
	.zero		1
	.zero		1


	//----- nvinfo : EIATTR_EXIT_INSTR_OFFSETS
	.align		4
        /*005c*/ 	.byte	0x04, 0x1c
        /*005e*/ 	.short	(.L_17 - .L_16)


	//   ....[0]....
.L_16:
        /*0060*/ 	.word	0x00000ce0


	//----- nvinfo : EIATTR_CBANK_PARAM_SIZE
	.align		4
.L_17:
        /*0064*/ 	.byte	0x03, 0x19
        /*0066*/ 	.short	0x0020


	//----- nvinfo : EIATTR_PARAM_CBANK
	.align		4
        /*0068*/ 	.byte	0x04, 0x0a
        /*006a*/ 	.short	(.L_19 - .L_18)
	.align		4
.L_18:
        /*006c*/ 	.word	index@(.nv.constant0._Z6matmulPfS_S_x)
        /*0070*/ 	.short	0x0380
        /*0072*/ 	.short	0x0020


	//----- nvinfo : EIATTR_SW_WAR
	.align		4
.L_19:
        /*0074*/ 	.byte	0x04, 0x36
        /*0076*/ 	.short	(.L_21 - .L_20)
.L_20:
        /*0078*/ 	.word	0x00000008
.L_21:


//--------------------- .nv.callgraph             --------------------------
	.section	.nv.callgraph,"",@"SHT_CUDA_CALLGRAPH"
	.align	4
	.sectionentsize	8
	.align		4
        /*0000*/ 	.word	0x00000000
	.align		4
        /*0004*/ 	.word	0xffffffff
	.align		4
        /*0008*/ 	.word	0x00000000
	.align		4
        /*000c*/ 	.word	0xfffffffe
	.align		4
        /*0010*/ 	.word	0x00000000
	.align		4
        /*0014*/ 	.word	0xfffffffd
	.align		4
        /*0018*/ 	.word	0x00000000
	.align		4
        /*001c*/ 	.word	0xfffffffc


//--------------------- .text._Z6matmulPfS_S_x    --------------------------
	.section	.text._Z6matmulPfS_S_x,"ax",@progbits
	.align	128
        .global         _Z6matmulPfS_S_x
        .type           _Z6matmulPfS_S_x,@function
        .size           _Z6matmulPfS_S_x,(.L_x_3 - _Z6matmulPfS_S_x)
        .other          _Z6matmulPfS_S_x,@"STO_CUDA_ENTRY STV_DEFAULT"
_Z6matmulPfS_S_x:
.text._Z6matmulPfS_S_x:
[----:B------:R-:W-:Y:S01]  /*0000*/  LDC R1, c[0x0][0x37c] ;  /* 0x0000df00ff017b82 */ /* 0x000fe20000000800 */
[----:B------:R-:W0:Y:S01]  /*0010*/  LDCU.64 UR18, c[0x0][0x398] ;  /* 0x00007300ff1277ac */ /* 0x000e220008000a00 */
[----:B------:R-:W1:Y:S06]  /*0020*/  S2R R27, SR_TID.Y ;  /* 0x00000000001b7919 */ /* 0x000e6c0000002200 */
[----:B------:R-:W2:Y:S01]  /*0030*/  S2UR UR8, SR_CTAID.X ;  /* 0x00000000000879c3 */ /* 0x000ea20000002500 */
[----:B------:R-:W-:Y:S01]  /*0040*/  HFMA2 R23, -RZ, RZ, 0, 0 ;  /* 0x00000000ff177431 */ /* 0x000fe200000001ff */
[----:B------:R-:W-:Y:S01]  /*0050*/  MOV R6, RZ ;  /* 0x000000ff00067202 */ /* 0x000fe20000000f00 */
[----:B------:R-:W1:Y:S01]  /*0060*/  S2R R28, SR_CTAID.Y ;  /* 0x00000000001c7919 */ /* 0x000e620000002600 */
[----:B------:R-:W-:Y:S01]  /*0070*/  HFMA2 R4, -RZ, RZ, 0, 0 ;  /* 0x00000000ff047431 */ /* 0x000fe200000001ff */
[----:B------:R-:W-:Y:S01]  /*0080*/  MOV R11, RZ ;  /* 0x000000ff000b7202 */ /* 0x000fe20000000f00 */
[----:B------:R-:W3:Y:S01]  /*0090*/  LDCU.64 UR14, c[0x0][0x358] ;  /* 0x00006b00ff0e77ac */ /* 0x000ee20008000a00 */
[----:B------:R-:W4:Y:S01]  /*00a0*/  S2R R30, SR_TID.X ;  /* 0x00000000001e7919 */ /* 0x000f220000002100 */
[----:B0-----:R-:W-:-:S04]  /*00b0*/  UISETP.GE.U32.AND UP0, UPT, UR18, 0x10, UPT ;  /* 0x000000101200788c */ /* 0x001fc8000bf06070 */
[----:B------:R-:W-:Y:S02]  /*00c0*/  UISETP.GE.AND.EX UP0, UPT, UR19, URZ, UPT, UP0 ;  /* 0x000000ff1300728c */ /* 0x000fe4000bf06300 */
[----:B--2---:R-:W-:Y:S01]  /*00d0*/  UIMAD.WIDE.U32 UR10, UR8, 0x10, URZ ;  /* 0x00000010080a78a5 */ /* 0x004fe2000f8e00ff */
[----:B-1----:R-:W-:-:S06]  /*00e0*/  LEA R28, R28, R27, 0x6 ;  /* 0x0000001b1c1c7211 */ /* 0x002fcc00078e30ff */
[----:B---3--:R-:W-:Y:S05]  /*00f0*/  BRA.U !UP0, `(.L_x_0) ;  /* 0x00000009089c7547 */ /* 0x008fea000b800000 */
[----:B------:R-:W0:Y:S01]  /*0100*/  S2UR UR7, SR_CgaCtaId ;  /* 0x00000000000779c3 */ /* 0x000e220000008800 */
[----:B------:R-:W1:Y:S01]  /*0110*/  LDCU.128 UR20, c[0x0][0x380] ;  /* 0x00007000ff1477ac */ /* 0x000e620008000c00 */
[----:B------:R-:W-:Y:S02]  /*0120*/  MOV R2, UR10 ;  /* 0x0000000a00027c02 */ /* 0x000fe40008000f00 */
[----:B------:R-:W-:Y:S01]  /*0130*/  MOV R3, UR11 ;  /* 0x0000000b00037c02 */ /* 0x000fe20008000f00 */
[----:B------:R-:W-:Y:S01]  /*0140*/  UMOV UR6, 0x400 ;  /* 0x0000040000067882 */ /* 0x000fe20000000000 */
[----:B------:R-:W-:Y:S01]  /*0150*/  MOV R31, RZ ;  /* 0x000000ff001f7202 */ /* 0x000fe20000000f00 */
[----:B------:R-:W-:Y:S01]  /*0160*/  USHF.R.S32.HI UR9, URZ, 0x1f, UR19 ;  /* 0x0000001fff097899 */ /* 0x000fe20008011413 */
[----:B------:R-:W-:Y:S01]  /*0170*/  MOV R11, RZ ;  /* 0x000000ff000b7202 */ /* 0x000fe20000000f00 */
[----:B------:R-:W-:Y:S01]  /*0180*/  IMAD.WIDE.U32 R2, R27, UR18, R2 ;  /* 0x000000121b027c25 */ /* 0x000fe2000f8e0002 */
[----:B------:R-:W-:Y:S01]  /*0190*/  UIMAD.WIDE.U32 UR4, UR18, 0x80, URZ ;  /* 0x00000080120478a5 */ /* 0x000fe2000f8e00ff */
[----:B------:R-:W-:Y:S01]  /*01a0*/  MOV R6, RZ ;  /* 0x000000ff00067202 */ /* 0x000fe20000000f00 */
[----:B------:R-:W-:-:S02]  /*01b0*/  ULEA.HI UR9, UP0, UR9, UR18, URZ, 0x4 ;  /* 0x0000001209097291 */ /* 0x000fc4000f8120ff */
[----:B----4-:R-:W-:Y:S01]  /*01c0*/  IMAD.WIDE.U32 R4, R28, UR18, R30 ;  /* 0x000000121c047c25 */ /* 0x010fe2000f8e001e */
[----:B------:R-:W-:Y:S01]  /*01d0*/  USHF.L.U32 UR11, UR19, 0x7, URZ ;  /* 0x00000007130b7899 */ /* 0x000fe200080006ff */
[----:B------:R-:W-:Y:S01]  /*01e0*/  MOV R23, RZ ;  /* 0x000000ff00177202 */ /* 0x000fe20000000f00 */
[----:B------:R-:W-:Y:S02]  /*01f0*/  UIADD3.X UR10, UPT, UPT, URZ, UR19, URZ, UP0, !UPT ;  /* 0x00000013ff0a7290 */ /* 0x000fe400087fe4ff */
[----:B------:R-:W-:Y:S01]  /*0200*/  IMAD R0, R27, UR19, R3 ;  /* 0x000000131b007c24 */ /* 0x000fe2000f8e0203 */
[----:B------:R-:W-:Y:S01]  /*0210*/  IADD3 R3, P0, PT, R30, R2, RZ ;  /* 0x000000021e037210 */ /* 0x000fe20007f1e0ff */
[----:B------:R-:W-:Y:S01]  /*0220*/  IMAD R25, R28, UR19, R5 ;  /* 0x000000131c197c24 */ /* 0x000fe2000f8e0205 */
[C---:B-1----:R-:W-:Y:S01]  /*0230*/  LEA R24, P2, R4.reuse, UR20, 0x2 ;  /* 0x0000001404187c11 */ /* 0x042fe2000f8410ff */
[----:B------:R-:W-:Y:S01]  /*0240*/  UIMAD.WIDE.U32 UR16, UR18, 0x40, URZ ;  /* 0x00000040121078a5 */ /* 0x000fe2000f8e00ff */
[C---:B------:R-:W-:Y:S01]  /*0250*/  LEA R2, P1, R3.reuse, UR22, 0x2 ;  /* 0x0000001603027c11 */ /* 0x040fe2000f8210ff */
[----:B------:R-:W-:Y:S01]  /*0260*/  USHF.L.U32 UR12, UR19, 0x6, URZ ;  /* 0x00000006130c7899 */ /* 0x000fe200080006ff */
[----:B------:R-:W-:Y:S01]  /*0270*/  IADD3.X R0, PT, PT, RZ, R0, RZ, P0, !PT ;  /* 0x00000000ff007210 */ /* 0x000fe200007fe4ff */
[----:B0-----:R-:W-:Y:S01]  /*0280*/  ULEA UR13, UR7, UR6, 0x18 ;  /* 0x00000006070d7291 */ /* 0x001fe2000f8ec0ff */
[----:B------:R-:W-:Y:S01]  /*0290*/  LEA.HI.X R25, R4, UR21, R25, 0x2, P2 ;  /* 0x0000001504197c11 */ /* 0x000fe200090f1419 */
[----:B------:R-:W-:Y:S01]  /*02a0*/  UIADD3 UR6, UPT, UPT, UR6, 0x1000, URZ ;  /* 0x0000100006067890 */ /* 0x000fe2000fffe0ff */
[----:B------:R-:W-:Y:S01]  /*02b0*/  LEA.HI.X R3, R3, UR23, R0, 0x2, P1 ;  /* 0x0000001703037c11 */ /* 0x000fe200088f1400 */
[----:B------:R-:W-:Y:S01]  /*02c0*/  UIADD3 UR11, UPT, UPT, UR5, UR11, URZ ;  /* 0x0000000b050b7290 */ /* 0x000fe2000fffe0ff */
[----:B------:R-:W-:Y:S01]  /*02d0*/  MOV R4, RZ ;  /* 0x000000ff00047202 */ /* 0x000fe20000000f00 */
[----:B------:R-:W-:-:S02]  /*02e0*/  ULEA UR6, UR7, UR6, 0x18 ;  /* 0x0000000607067291 */ /* 0x000fc4000f8ec0ff */
[----:B------:R-:W-:Y:S02]  /*02f0*/  USHF.R.S64 UR7, UR9, 0x4, UR10 ;  /* 0x0000000409077899 */ /* 0x000fe4000800100a */
[----:B------:R-:W-:Y:S02]  /*0300*/  UIADD3 UR12, UPT, UPT, UR17, UR12, URZ ;  /* 0x0000000c110c7290 */ /* 0x000fe4000fffe0ff */
[C---:B------:R-:W-:Y:S01]  /*0310*/  LEA R5, R27.reuse, UR6, 0x6 ;  /* 0x000000061b057c11 */ /* 0x040fe2000f8e30ff */
[----:B------:R-:W-:Y:S01]  /*0320*/  USHF.R.S32.HI UR9, URZ, 0x4, UR10 ;  /* 0x00000004ff097899 */ /* 0x000fe2000801140a */
[----:B------:R-:W-:Y:S01]  /*0330*/  LEA R27, R27, UR13, 0x6 ;  /* 0x0000000d1b1b7c11 */ /* 0x000fe2000f8e30ff */
[----:B------:R-:W-:Y:S01]  /*0340*/  UMOV UR4, URZ ;  /* 0x000000ff00047c82 */ /* 0x000fe20008000000 */
[C---:B------:R-:W-:Y:S01]  /*0350*/  LEA R0, R30.reuse, UR6, 0x2 ;  /* 0x000000061e007c11 */ /* 0x040fe2000f8e10ff */
[----:B------:R-:W-:Y:S01]  /*0360*/  UMOV UR5, URZ ;  /* 0x000000ff00057c82 */ /* 0x000fe20008000000 */
[----:B------:R-:W-:-:S07]  /*0370*/  LEA R26, R30, R5, 0x2 ;  /* 0x000000051e1a7211 */ /* 0x000fce00078e10ff */
.L_x_1:
[----:B------:R-:W-:Y:S02]  /*0380*/  USHF.L.U32 UR10, UR18, 0x7, URZ ;  /* 0x00000007120a7899 */ /* 0x000fe400080006ff */
[----:B------:R-:W-:Y:S01]  /*0390*/  MOV R13, UR18 ;  /* 0x00000012000d7c02 */ /* 0x000fe20008000f00 */
[----:B------:R-:W-:Y:S01]  /*03a0*/  UIMAD UR6, UR19, 0xc0, URZ ;  /* 0x000000c0130678a4 */ /* 0x000fe2000f8e02ff */
[C---:B------:R-:W-:Y:S01]  /*03b0*/  IADD3 R14, P0, PT, R24.reuse, UR16, RZ ;  /* 0x00000010180e7c10 */ /* 0x040fe2000ff1e0ff */
[----:B------:R-:W2:Y:S02]  /*03c0*/  LDG.E R5, desc[UR14][R24.64] ;  /* 0x0000000e18057981 */ /* 0x000ea4000c1e1900 */
[----:B------:R-:W-:Y:S01]  /*03d0*/  IMAD.WIDE.U32 R12, R13, 0xc0, R24 ;  /* 0x000000c00d0c7825 */ /* 0x000fe200078e0018 */
[----:B------:R-:W-:Y:S01]  /*03e0*/  IADD3 R8, P1, PT, R24, UR10, RZ ;  /* 0x0000000a18087c10 */ /* 0x000fe2000ff3e0ff */
[----:B------:R-:W3:Y:S01]  /*03f0*/  LDG.E R33, desc[UR14][R2.64] ;  /* 0x0000000e02217981 */ /* 0x000ee2000c1e1900 */
[----:B------:R-:W-:-:S02]  /*0400*/  IADD3.X R15, PT, PT, R25, UR12, RZ, P0, !PT ;  /* 0x0000000c190f7c10 */ /* 0x000fc400087fe4ff */
[----:B------:R-:W-:Y:S02]  /*0410*/  IADD3 R13, PT, PT, R13, UR6, RZ ;  /* 0x000000060d0d7c10 */ /* 0x000fe4000fffe0ff */
[----:B------:R-:W-:Y:S01]  /*0420*/  IADD3.X R9, PT, PT, R25, UR11, RZ, P1, !PT ;  /* 0x0000000b19097c10 */ /* 0x000fe20008ffe4ff */
[----:B------:R-:W4:Y:S04]  /*0430*/  LDG.E R7, desc[UR14][R14.64] ;  /* 0x0000000e0e077981 */ /* 0x000f28000c1e1900 */
[----:B------:R-:W5:Y:S04]  /*0440*/  LDG.E R10, desc[UR14][R8.64] ;  /* 0x0000000e080a7981 */ /* 0x000f68000c1e1900 */
[----:B------:R-:W3:Y:S01]  /*0450*/  LDG.E R32, desc[UR14][R12.64] ;  /* 0x0000000e0c207981 */ /* 0x000ee2000c1e1900 */
[----:B------:R-:W-:-:S05]  /*0460*/  LEA R34, R30, R27, 0x2 ;  /* 0x0000001b1e227211 */ /* 0x000fca00078e10ff */
[----:B--2---:R-:W-:Y:S04]  /*0470*/  STS [R34], R5 ;  /* 0x0000000522007388 */ /* 0x004fe80000000800 */
[----:B----4-:R-:W-:Y:S04]  /*0480*/  STS [R34+0x400], R7 ;  /* 0x0004000722007388 */ /* 0x010fe80000000800 */
[----:B-----5:R-:W-:Y:S04]  /*0490*/  STS [R34+0x800], R10 ;  /* 0x0008000a22007388 */ /* 0x020fe80000000800 */
[----:B---3--:R-:W-:Y:S04]  /*04a0*/  STS [R34+0xc00], R32 ;  /* 0x000c002022007388 */ /* 0x008fe80000000800 */
[----:B------:R-:W-:Y:S01]  /*04b0*/  STS [R26], R33 ;  /* 0x000000211a007388 */ /* 0x000fe20000000800 */
[----:B------:R-:W-:Y:S06]  /*04c0*/  BAR.SYNC.DEFER_BLOCKING 0x0 ;  /* 0x0000000000007b1d */ /* 0x000fec0000010000 */
[----:B------:R-:W-:Y:S04]  /*04d0*/  LDS R9, [R0] ;  /* 0x0000000000097984 */ /* 0x000fe80000000800 */
[----:B------:R-:W0:Y:S04]  /*04e0*/  LDS.128 R12, [R27] ;  /* 0x000000001b0c7984 */ /* 0x000e280000000c00 */
[----:B------:R-:W1:Y:S04]  /*04f0*/  LDS.128 R16, [R27+0x400] ;  /* 0x000400001b107984 */ /* 0x000e680000000c00 */
[----:B------:R-:W2:Y:S04]  /*0500*/  LDS R8, [R0+0x40] ;  /* 0x0000400000087984 */ /* 0x000ea80000000800 */
[----:B------:R-:W3:Y:S01]  /*0510*/  LDS R29, [R0+0x80] ;  /* 0x00008000001d7984 */ /* 0x000ee20000000800 */
[----:B0-----:R-:W-:-:S03]  /*0520*/  FFMA R35, R12, R9, R23 ;  /* 0x000000090c237223 */ /* 0x001fc60000000017 */
[----:B------:R-:W0:Y:S01]  /*0530*/  LDS.128 R20, [R27+0x800] ;  /* 0x000800001b147984 */ /* 0x000e220000000c00 */
[----:B-1----:R-:W-:Y:S01]  /*0540*/  FFMA R16, R9, R16, R6 ;  /* 0x0000001009107223 */ /* 0x002fe20000000006 */
[----:B--2---:R-:W-:-:S03]  /*0550*/  FFMA R6, R8, R13, R35 ;  /* 0x0000000d08067223 */ /* 0x004fc60000000023 */
[C---:B------:R-:W-:Y:S02]  /*0560*/  FFMA R33, R8.reuse, R17, R16 ;  /* 0x0000001108217223 */ /* 0x040fe40000000010 */
[----:B------:R-:W-:Y:S01]  /*0570*/  LDS R16, [R0+0x140] ;  /* 0x0001400000107984 */ /* 0x000fe20000000800 */
[----:B---3--:R-:W-:Y:S01]  /*0580*/  FFMA R13, R29, R14, R6 ;  /* 0x0000000e1d0d7223 */ /* 0x008fe20000000006 */
[C---:B0-----:R-:W-:Y:S02]  /*0590*/  FFMA R17, R9.reuse, R20, R4 ;  /* 0x0000001409117223 */ /* 0x041fe40000000004 */
[----:B------:R-:W0:Y:S02]  /*05a0*/  LDS.128 R4, [R27+0xc00] ;  /* 0x000c00001b047984 */ /* 0x000e240000000c00 */
[----:B------:R-:W-:Y:S02]  /*05b0*/  FFMA R14, R8, R21, R17 ;  /* 0x00000015080e7223 */ /* 0x000fe40000000011 */
[----:B------:R-:W-:Y:S01]  /*05c0*/  LDS R17, [R0+0x100] ;  /* 0x0001000000117984 */ /* 0x000fe20000000800 */
[----:B0-----:R-:W-:-:S03]  /*05d0*/  FFMA R10, R9, R4, R11 ;  /* 0x00000004090a7223 */ /* 0x001fc6000000000b */
[----:B------:R-:W0:Y:S01]  /*05e0*/  LDS R4, [R0+0xc0] ;  /* 0x0000c00000047984 */ /* 0x000e220000000800 */
[----:B------:R-:W-:-:S03]  /*05f0*/  FFMA R5, R8, R5, R10 ;  /* 0x0000000508057223 */ /* 0x000fc6000000000a */
[----:B------:R-:W1:Y:S01]  /*0600*/  LDS.128 R8, [R27+0x10] ;  /* 0x000010001b087984 */ /* 0x000e620000000c00 */
[C---:B------:R-:W-:Y:S01]  /*0610*/  FFMA R12, R29.reuse, R18, R33 ;  /* 0x000000121d0c7223 */ /* 0x040fe20000000021 */
[C---:B------:R-:W-:Y:S01]  /*0620*/  FFMA R14, R29.reuse, R22, R14 ;  /* 0x000000161d0e7223 */ /* 0x040fe2000000000e */
[----:B------:R-:W-:Y:S02]  /*0630*/  FFMA R18, R29, R6, R5 ;  /* 0x000000061d127223 */ /* 0x000fe40000000005 */
[----:B------:R-:W2:Y:S01]  /*0640*/  LDS R29, [R0+0x180] ;  /* 0x00018000001d7984 */ /* 0x000ea20000000800 */
[C---:B0-----:R-:W-:Y:S01]  /*0650*/  FFMA R13, R4.reuse, R15, R13 ;  /* 0x0000000f040d7223 */ /* 0x041fe2000000000d */
[C---:B------:R-:W-:Y:S01]  /*0660*/  FFMA R6, R4.reuse, R19, R12 ;  /* 0x0000001304067223 */ /* 0x040fe2000000000c */
[----:B------:R-:W-:Y:S02]  /*0670*/  FFMA R5, R4, R23, R14 ;  /* 0x0000001704057223 */ /* 0x000fe4000000000e */
[----:B-1----:R-:W-:-:S02]  /*0680*/  FFMA R21, R8, R17, R13 ;  /* 0x0000001108157223 */ /* 0x002fc4000000000d */
[----:B------:R-:W0:Y:S01]  /*0690*/  LDS.128 R12, [R27+0x410] ;  /* 0x000410001b0c7984 */ /* 0x000e220000000c00 */
[----:B------:R-:W-:Y:S01]  /*06a0*/  FFMA R19, R4, R7, R18 ;  /* 0x0000000704137223 */ /* 0x000fe20000000012 */
[----:B------:R-:W-:Y:S02]  /*06b0*/  FFMA R4, R16, R9, R21 ;  /* 0x0000000910047223 */ /* 0x000fe40000000015 */
[----:B------:R-:W1:Y:S02]  /*06c0*/  LDS.128 R20, [R27+0x810] ;  /* 0x000810001b147984 */ /* 0x000e640000000c00 */
[----:B--2---:R-:W-:Y:S01]  /*06d0*/  FFMA R10, R29, R10, R4 ;  /* 0x0000000a1d0a7223 */ /* 0x004fe20000000004 */
[----:B0-----:R-:W-:-:S04]  /*06e0*/  FFMA R7, R17, R12, R6 ;  /* 0x0000000c11077223 */ /* 0x001fc80000000006 */
[C---:B------:R-:W-:Y:S01]  /*06f0*/  FFMA R12, R16.reuse, R13, R7 ;  /* 0x0000000d100c7223 */ /* 0x040fe20000000007 */
[C---:B-1----:R-:W-:Y:S02]  /*0700*/  FFMA R9, R17.reuse, R20, R5 ;  /* 0x0000001411097223 */ /* 0x042fe40000000005 */
[----:B------:R-:W0:Y:S02]  /*0710*/  LDS.128 R4, [R27+0xc10] ;  /* 0x000c10001b047984 */ /* 0x000e240000000c00 */
[----:B------:R-:W-:Y:S02]  /*0720*/  FFMA R8, R16, R21, R9 ;  /* 0x0000001510087223 */ /* 0x000fe40000000009 */
[----:B------:R-:W-:Y:S04]  /*0730*/  LDS R21, [R0+0x200] ;  /* 0x0002000000157984 */ /* 0x000fe80000000800 */
        /* <DEDUP_REMOVED lines=10> */
[----:B------:R-:W-:-:S03]  /*07e0*/  FFMA R13, R4, R23, R8 ;  /* 0x00000017040d7223 */ /* 0x000fc60000000008 */
[----:B-1----:R-:W-:Y:S02]  /*07f0*/  FFMA R5, R16, R21, R11 ;  /* 0x0000001510057223 */ /* 0x002fe4000000000b */
[----:B------:R-:W0:Y:S01]  /*0800*/  LDS.128 R8, [R27+0x420] ;  /* 0x000420001b087984 */ /* 0x000e220000000c00 */
[C---:B------:R-:W-:Y:S01]  /*0810*/  FFMA R12, R4.reuse, R15, R12 ;  /* 0x0000000f040c7223 */ /* 0x040fe2000000000c */
[----:B------:R-:W-:Y:S01]  /*0820*/  FFMA R23, R4, R7, R6 ;  /* 0x0000000704177223 */ /* 0x000fe20000000006 */
[----:B------:R-:W-:Y:S02]  /*0830*/  FFMA R14, R20, R17, R5 ;  /* 0x00000011140e7223 */ /* 0x000fe40000000005 */
[----:B------:R-:W1:Y:S02]  /*0840*/  LDS.128 R4, [R27+0x820] ;  /* 0x000820001b047984 */ /* 0x000e640000000c00 */
[----:B--2---:R-:W-:Y:S02]  /*0850*/  FFMA R33, R29, R18, R14 ;  /* 0x000000121d217223 */ /* 0x004fe4000000000e */
[----:B------:R-:W-:Y:S04]  /*0860*/  LDS R17, [R0+0x300] ;  /* 0x0003000000117984 */ /* 0x000fe80000000800 */
[----:B------:R-:W-:Y:S01]  /*0870*/  LDS R18, [R0+0x340] ;  /* 0x0003400000127984 */ /* 0x000fe20000000800 */
[----:B0-----:R-:W-:-:S03]  /*0880*/  FFMA R15, R21, R8, R12 ;  /* 0x00000008150f7223 */ /* 0x001fc6000000000c */
[----:B------:R-:W-:Y:S01]  /*0890*/  LDS R8, [R0+0x2c0] ;  /* 0x0002c00000087984 */ /* 0x000fe20000000800 */
[C---:B------:R-:W-:Y:S01]  /*08a0*/  FFMA R16, R20.reuse, R9, R15 ;  /* 0x0000000914107223 */ /* 0x040fe2000000000f */
[----:B-1----:R-:W-:Y:S02]  /*08b0*/  FFMA R9, R21, R4, R13 ;  /* 0x0000000415097223 */ /* 0x002fe4000000000d */
[----:B------:R-:W0:Y:S02]  /*08c0*/  LDS.128 R12, [R27+0xc20] ;  /* 0x000c20001b0c7984 */ /* 0x000e240000000c00 */
[----:B------:R-:W-:Y:S01]  /*08d0*/  FFMA R4, R20, R5, R9 ;  /* 0x0000000514047223 */ /* 0x000fe20000000009 */
[----:B------:R-:W-:-:S03]  /*08e0*/  FFMA R10, R29, R10, R16 ;  /* 0x0000000a1d0a7223 */ /* 0x000fc60000000010 */
[----:B------:R-:W-:Y:S01]  /*08f0*/  FFMA R4, R29, R6, R4 ;  /* 0x000000061d047223 */ /* 0x000fe20000000004 */
[----:B0-----:R-:W-:-:S04]  /*0900*/  FFMA R12, R21, R12, R23 ;  /* 0x0000000c150c7223 */ /* 0x001fc80000000017 */
[----:B------:R-:W-:Y:S01]  /*0910*/  FFMA R13, R20, R13, R12 ;  /* 0x0000000d140d7223 */ /* 0x000fe2000000000c */
[C---:B------:R-:W-:Y:S01]  /*0920*/  FFMA R19, R8.reuse, R19, R33 ;  /* 0x0000001308137223 */ /* 0x040fe20000000021 */
[----:B------:R-:W-:Y:S02]  /*0930*/  LDS.128 R20, [R27+0x30] ;  /* 0x000030001b147984 */ /* 0x000fe40000000c00 */
[----:B------:R-:W-:Y:S01]  /*0940*/  FFMA R14, R29, R14, R13 ;  /* 0x0000000e1d0e7223 */ /* 0x000fe2000000000d */
[C---:B------:R-:W-:Y:S01]  /*0950*/  FFMA R12, R8.reuse, R11, R10 ;  /* 0x0000000b080c7223 */ /* 0x040fe2000000000a */
[C---:B------:R-:W-:Y:S02]  /*0960*/  FFMA R13, R8.reuse, R7, R4 ;  /* 0x00000007080d7223 */ /* 0x040fe40000000004 */
[----:B------:R-:W-:Y:S01]  /*0970*/  FFMA R16, R8, R15, R14 ;  /* 0x0000000f08107223 */ /* 0x000fe2000000000e */
[----:B------:R-:W0:Y:S04]  /*0980*/  LDS.128 R4, [R27+0x430] ;  /* 0x000430001b047984 */ /* 0x000e280000000c00 */
[----:B------:R-:W1:Y:S01]  /*0990*/  LDS.128 R8, [R27+0x830] ;  /* 0x000830001b087984 */ /* 0x000e620000000c00 */
[----:B------:R-:W-:Y:S01]  /*09a0*/  UIADD3 UR4, UP0, UPT, UR4, 0x1, URZ ;  /* 0x0000000104047890 */ /* 0x000fe2000ff1e0ff */
[C---:B0-----:R-:W-:Y:S01]  /*09b0*/  FFMA R4, R17.reuse, R4, R12 ;  /* 0x0000000411047223 */ /* 0x041fe2000000000c */
[----:B-1----:R-:W-:-:S02]  /*09c0*/  FFMA R8, R17, R8, R13 ;  /* 0x0000000811087223 */ /* 0x002fc4000000000d */
[----:B------:R-:W0:Y:S01]  /*09d0*/  LDS.128 R12, [R27+0xc30] ;  /* 0x000c30001b0c7984 */ /* 0x000e220000000c00 */
[----:B------:R-:W-:-:S03]  /*09e0*/  FFMA R5, R18, R5, R4 ;  /* 0x0000000512057223 */ /* 0x000fc60000000004 */
[----:B------:R-:W1:Y:S01]  /*09f0*/  LDS R4, [R0+0x380] ;  /* 0x0003800000047984 */ /* 0x000e620000000800 */
[----:B------:R-:W-:-:S03]  /*0a00*/  FFMA R9, R18, R9, R8 ;  /* 0x0000000912097223 */ /* 0x000fc60000000008 */
[----:B------:R-:W2:Y:S01]  /*0a10*/  LDS R8, [R0+0x3c0] ;  /* 0x0003c00000087984 */ /* 0x000ea20000000800 */
[----:B------:R-:W-:Y:S02]  /*0a20*/  UIADD3.X UR5, UPT, UPT, URZ, UR5, URZ, UP0, !UPT ;  /* 0x00000005ff057290 */ /* 0x000fe400087fe4ff */
[----:B------:R-:W-:Y:S01]  /*0a30*/  UISETP.GT.U32.AND UP0, UPT, UR7, UR4, UPT ;  /* 0x000000040700728c */ /* 0x000fe2000bf04070 */
[----:B------:R-:W-:-:S03]  /*0a40*/  FFMA R19, R20, R17, R19 ;  /* 0x0000001114137223 */ /* 0x000fc60000000013 */
[----:B------:R-:W-:Y:S01]  /*0a50*/  UISETP.GT.AND.EX UP0, UPT, UR9, UR5, UPT, UP0 ;  /* 0x000000050900728c */ /* 0x000fe2000bf04300 */
[----:B------:R-:W-:Y:S01]  /*0a60*/  FFMA R21, R18, R21, R19 ;  /* 0x0000001512157223 */ /* 0x000fe20000000013 */
[----:B------:R-:W-:Y:S01]  /*0a70*/  BAR.SYNC.DEFER_BLOCKING 0x0 ;  /* 0x0000000000007b1d */ /* 0x000fe20000010000 */
[----:B------:R-:W-:Y:S02]  /*0a80*/  IADD3 R2, P0, PT, R2, UR16, RZ ;  /* 0x0000001002027c10 */ /* 0x000fe4000ff1e0ff */
[----:B------:R-:W-:Y:S02]  /*0a90*/  IADD3 R24, P1, PT, R24, 0x40, RZ ;  /* 0x0000004018187810 */ /* 0x000fe40007f3e0ff */
[----:B------:R-:W-:Y:S02]  /*0aa0*/  IADD3.X R3, PT, PT, R3, UR12, RZ, P0, !PT ;  /* 0x0000000c03037c10 */ /* 0x000fe400087fe4ff */
[----:B------:R-:W-:Y:S01]  /*0ab0*/  IADD3.X R25, PT, PT, RZ, R25, RZ, P1, !PT ;  /* 0x00000019ff197210 */ /* 0x000fe20000ffe4ff */
[----:B0-----:R-:W-:-:S04]  /*0ac0*/  FFMA R17, R17, R12, R16 ;  /* 0x0000000c11117223 */ /* 0x001fc80000000010 */
[----:B------:R-:W-:Y:S01]  /*0ad0*/  FFMA R13, R18, R13, R17 ;  /* 0x0000000d120d7223 */ /* 0x000fe20000000011 */
[C---:B-1----:R-:W-:Y:S01]  /*0ae0*/  FFMA R10, R4.reuse, R10, R9 ;  /* 0x0000000a040a7223 */ /* 0x042fe20000000009 */
[C---:B------:R-:W-:Y:S01]  /*0af0*/  FFMA R21, R4.reuse, R22, R21 ;  /* 0x0000001604157223 */ /* 0x040fe20000000015 */
[C---:B------:R-:W-:Y:S01]  /*0b00*/  FFMA R5, R4.reuse, R6, R5 ;  /* 0x0000000604057223 */ /* 0x040fe20000000005 */
[----:B------:R-:W-:Y:S01]  /*0b10*/  FFMA R14, R4, R14, R13 ;  /* 0x0000000e040e7223 */ /* 0x000fe2000000000d */
[C---:B--2---:R-:W-:Y:S01]  /*0b20*/  FFMA R4, R8.reuse, R11, R10 ;  /* 0x0000000b08047223 */ /* 0x044fe2000000000a */
[C---:B------:R-:W-:Y:S01]  /*0b30*/  FFMA R23, R8.reuse, R23, R21 ;  /* 0x0000001708177223 */ /* 0x040fe20000000015 */
[C---:B------:R-:W-:Y:S01]  /*0b40*/  FFMA R6, R8.reuse, R7, R5 ;  /* 0x0000000708067223 */ /* 0x040fe20000000005 */
[----:B------:R-:W-:Y:S01]  /*0b50*/  FFMA R11, R8, R15, R14 ;  /* 0x0000000f080b7223 */ /* 0x000fe2000000000e */
[----:B------:R-:W-:Y:S06]  /*0b60*/  BRA.U UP0, `(.L_x_1) ;  /* 0xfffffff900047547 */ /* 0x000fec000b83ffff */
.L_x_0:
[----:B------:R-:W-:Y:S01]  /*0b70*/  UIMAD.WIDE.U32 UR4, UR8, 0x10, URZ ;  /* 0x00000010080478a5 */ /* 0x000fe2000f8e00ff */
[----:B------:R-:W-:Y:S01]  /*0b80*/  MOV R13, UR18 ;  /* 0x00000012000d7c02 */ /* 0x000fe20008000f00 */
[----:B------:R-:W0:Y:S01]  /*0b90*/  LDCU.64 UR6, c[0x0][0x390] ;  /* 0x00007200ff0677ac */ /* 0x000e220008000a00 */
[----:B------:R-:W-:-:S03]  /*0ba0*/  MOV R0, UR19 ;  /* 0x0000001300007c02 */ /* 0x000fc60008000f00 */
[----:B----4-:R-:W-:Y:S01]  /*0bb0*/  IADD3 R2, P0, PT, R30, UR4, RZ ;  /* 0x000000041e027c10 */ /* 0x010fe2000ff1e0ff */
[----:B------:R-:W-:-:S03]  /*0bc0*/  USHF.L.U32 UR4, UR18, 0x6, URZ ;  /* 0x0000000612047899 */ /* 0x000fc600080006ff */
[----:B------:R-:W-:Y:S01]  /*0bd0*/  IADD3.X R3, PT, PT, RZ, UR5, RZ, P0, !PT ;  /* 0x00000005ff037c10 */ /* 0x000fe200087fe4ff */
[----:B------:R-:W-:Y:S02]  /*0be0*/  USHF.L.U64.HI UR5, UR18, 0x6, UR19 ;  /* 0x0000000612057899 */ /* 0x000fe40008010213 */
[----:B------:R-:W-:-:S04]  /*0bf0*/  IMAD.WIDE.U32 R2, R28, UR18, R2 ;  /* 0x000000121c027c25 */ /* 0x000fc8000f8e0002 */
[----:B------:R-:W-:Y:S01]  /*0c00*/  IMAD R3, R28, UR19, R3 ;  /* 0x000000131c037c24 */ /* 0x000fe2000f8e0203 */
[----:B0-----:R-:W-:-:S04]  /*0c10*/  LEA R8, P0, R2, UR6, 0x2 ;  /* 0x0000000602087c11 */ /* 0x001fc8000f8010ff */
[----:B------:R-:W-:Y:S02]  /*0c20*/  LEA.HI.X R9, R2, UR7, R3, 0x2, P0 ;  /* 0x0000000702097c11 */ /* 0x000fe400080f1403 */
[----:B------:R-:W-:Y:S02]  /*0c30*/  MOV R3, UR18 ;  /* 0x0000001200037c02 */ /* 0x000fe40008000f00 */
[----:B------:R-:W-:Y:S01]  /*0c40*/  LEA R12, P1, R13, R8, 0x7 ;  /* 0x000000080d0c7211 */ /* 0x000fe200078238ff */
[----:B------:R-:W-:Y:S01]  /*0c50*/  STG.E desc[UR14][R8.64], R23 ;  /* 0x0000001708007986 */ /* 0x000fe2000c10190e */
[----:B------:R-:W-:Y:S02]  /*0c60*/  IADD3 R2, P0, PT, R8, UR4, RZ ;  /* 0x0000000408027c10 */ /* 0x000fe4000ff1e0ff */
[----:B------:R-:W-:Y:S02]  /*0c70*/  LEA.HI.X R13, R3, R9, R0, 0x7, P1 ;  /* 0x00000009030d7211 */ /* 0x000fe400008f3c00 */
[----:B------:R-:W-:-:S02]  /*0c80*/  IADD3 R14, P1, PT, R12, UR4, RZ ;  /* 0x000000040c0e7c10 */ /* 0x000fc4000ff3e0ff */
[----:B------:R-:W-:Y:S02]  /*0c90*/  IADD3.X R3, PT, PT, R9, UR5, RZ, P0, !PT ;  /* 0x0000000509037c10 */ /* 0x000fe400087fe4ff */
[----:B------:R-:W-:-:S03]  /*0ca0*/  IADD3.X R15, PT, PT, R13, UR5, RZ, P1, !PT ;  /* 0x000000050d0f7c10 */ /* 0x000fc60008ffe4ff */
[----:B------:R-:W-:Y:S04]  /*0cb0*/  STG.E desc[UR14][R2.64], R6 ;  /* 0x0000000602007986 */ /* 0x000fe8000c10190e */
[----:B------:R-:W-:Y:S04]  /*0cc0*/  STG.E desc[UR14][R12.64], R4 ;  /* 0x000000040c007986 */ /* 0x000fe8000c10190e */
[----:B------:R-:W-:Y:S01]  /*0cd0*/  STG.E desc[UR14][R14.64], R11 ;  /* 0x0000000b0e007986 */ /* 0x000fe2000c10190e */
[----:B------:R-:W-:Y:S05]  /*0ce0*/  EXIT ;  /* 0x000000000000794d */ /* 0x000fea0003800000 */
.L_x_2:
[----:B------:R-:W-:-:S00]  /*0cf0*/  BRA `(.L_x_2) ;  /* 0xfffffffc00fc7947 */ /* 0x000fc0000383ffff */
[----:B------:R-:W-:-:S00]  /*0d00*/  NOP ;  /* 0x0000000000007918 */ /* 0x000fc00000000000 */
[----:B------:R-:W-:-:S00]  /*0d10*/  NOP ;  /* 0x0000000000007918 */ /* 0x000fc00000000000 */
[----:B------:R-:W-:-:S00]  /*0d20*/  NOP ;  /* 0x0000000000007918 */ /* 0x000fc00000000000 */
[----:B------:R-:W-:-:S00]  /*0d30*/  NOP ;  /* 0x0000000000007918 */ /* 0x000fc00000000000 */
[----:B------:R-:W-:-:S00]  /*0d40*/  NOP ;  /* 0x0000000000007918 */ /* 0x000fc00000000000 */
[----:B------:R-:W-:-:S00]  /*0d50*/  NOP ;  /* 0x0000000000007918 */ /* 0x000fc00000000000 */
[----:B------:R-:W-:-:S00]  /*0d60*/  NOP ;  /* 0x0000000000007918 */ /* 0x000fc00000000000 */
[----:B------:R-:W-:-:S00]  /*0d70*/  NOP ;  /* 0x0000000000007918 */ /* 0x000fc00000000000 */
.L_x_3:


//--------------------- .nv.shared._Z6matmulPfS_S_x --------------------------
	.section	.nv.shared._Z6matmulPfS_S_x,"aw",@nobits
	.sectionflags	@""
	.align	4
.nv.shared._Z6matmulPfS_S_x:
	.zero		6144


//--------------------- .nv.shared.reserved.0     --------------------------
	.section	.nv.shared.reserved.0,"aw",@nobits
	.weak		__nv_reservedSMEM_offset_0_alias
	.size		__nv_reservedSMEM_offset_0_alias, 0, 64
	.other		__nv_reservedSMEM_offset_0_alias,@"STO_CUDA_RESERVED_SHARED STV_DEFAULT"
__nv_reservedSMEM_offset_0_alias:
	.zero		0
	.zero		64


//--------------------- .nv.constant0._Z6matmulPfS_S_x --------------------------
	.section	.nv.constant0._Z6matmulPfS_S_x,"a",@progbits
	.sectionflags	@""
	.align	4
.nv.constant0._Z6matmulPfS_S_x:
	.zero		928


//--------------------- SYMBOLS --------------------------

	.type		.nv.reservedSmem.offset0,@object
	.size		.nv.reservedSmem.offset0,0x4
	.type		.nv.reservedSmem.cap,@object
	.size		.nv.reservedSmem.cap,0x4
